//
// Generated by NVIDIA NVVM Compiler
//
// Compiler Build ID: CL-36424714
// Cuda compilation tools, release 13.0, V13.0.88
// Based on NVVM 20.0.0
//

.version 9.0
.target sm_100
.address_size 64

	// .globl	_Z12print_valuesv
.extern .func  (.param .b32 func_retval0) vprintf
(
	.param .b64 vprintf_param_0,
	.param .b64 vprintf_param_1
)
;
.global .align 1 .b8 $str[59] = {66, 108, 111, 99, 107, 32, 73, 100, 120, 58, 32, 37, 100, 44, 32, 66, 108, 111, 99, 107, 68, 105, 109, 58, 32, 37, 100, 44, 32, 84, 104, 114, 101, 97, 100, 32, 73, 100, 120, 58, 32, 37, 100, 44, 32, 71, 114, 105, 100, 68, 105, 109, 32, 58, 32, 37, 100, 10};

.visible .entry _Z12print_valuesv()
{
	.local .align 16 .b8 	__local_depot0[16];
	.reg .b64 	%SP;
	.reg .b64 	%SPL;
	.reg .b32 	%r<7>;
	.reg .b64 	%rd<5>;

	mov.u64 	%SPL, __local_depot0;
	cvta.local.u64 	%SP, %SPL;
	add.u64 	%rd1, %SP, 0;
	add.u64 	%rd2, %SPL, 0;
	mov.u32 	%r1, %ctaid.x;
	mov.u32 	%r2, %ntid.x;
	mov.u32 	%r3, %tid.x;
	mov.u32 	%r4, %nctaid.x;
	st.local.v4.u32 	[%rd2], {%r1, %r2, %r3, %r4};
	mov.u64 	%rd3, $str;
	cvta.global.u64 	%rd4, %rd3;
	{ // callseq 0, 0
	.param .b64 param0;
	st.param.b64 	[param0], %rd4;
	.param .b64 param1;
	st.param.b64 	[param1], %rd1;
	.param .b32 retval0;
	call.uni (retval0), 
	vprintf, 
	(
	param0, 
	param1
	);
	ld.param.b32 	%r5, [retval0];
	} // callseq 0
	ret;

}


// ===== COMPILED SASS (sm_100) =====

	.target	sm_100

	.elftype	@"ET_EXEC"


//--------------------- .note.nv.tkinfo           --------------------------
	.section	.note.nv.tkinfo,"",@"SHT_NOTE"
	.sectionflags	@"SHF_NOTE_NV_TKINFO"
	.tkinfo
        /*0018*/ 	.word	0x00000002
        /*0030*/ 	.string	""
        /*0030*/ 	.string	"ptxas"
        /*0030*/ 	.string	"Cuda compilation tools, release 13.0, V13.0.88"
        /*0030*/ 	.string	"Build cuda_13.0.r13.0/compiler.36424714_0"
        /*0030*/ 	.string	"-arch sm_100 -m 64 "



//--------------------- .note.nv.cuinfo           --------------------------
	.section	.note.nv.cuinfo,"",@"SHT_NOTE"
	.sectionflags	@"SHF_NOTE_NV_CUINFO"
        /*0018*/ 	.short	0x0002
        /*001a*/ 	.short	0x0064
        /*001c*/ 	.short	0x0082
	.zero		2


//--------------------- .nv.info                  --------------------------
	.section	.nv.info,"",@"SHT_CUDA_INFO"
	.align	4


	//----- nvinfo : EIATTR_REGCOUNT
	.align		4
        /*0000*/ 	.byte	0x04, 0x2f
        /*0002*/ 	.short	(.L_2 - .L_1)
	.align		4
.L_1:
        /*0004*/ 	.word	index@(_Z12print_valuesv)
        /*0008*/ 	.word	0x00000018


	//----- nvinfo : EIATTR_FRAME_SIZE
	.align		4
.L_2:
        /*000c*/ 	.byte	0x04, 0x11
        /*000e*/ 	.short	(.L_4 - .L_3)
	.align		4
.L_3:
        /*0010*/ 	.word	index@(_Z12print_valuesv)
        /*0014*/ 	.word	0x00000010


	//----- nvinfo : EIATTR_MIN_STACK_SIZE
	.align		4
.L_4:
        /*0018*/ 	.byte	0x04, 0x12
        /*001a*/ 	.short	(.L_6 - .L_5)
	.align		4
.L_5:
        /*001c*/ 	.word	index@(_Z12print_valuesv)
        /*0020*/ 	.word	0x00000010
.L_6:


//--------------------- .nv.compat                --------------------------
	.section	.nv.compat,"",@"SHT_CUDA_COMPAT_INFO"
	.align	4
        /*0000*/ 	.byte	0x02, 0x09, 0x00, 0x00, 0x02, 0x02, 0x01, 0x00, 0x02, 0x05, 0x05, 0x00, 0x03, 0x07, 0x01, 0x01
        /*0010*/ 	.byte	0x02, 0x03, 0x00, 0x00, 0x02, 0x06, 0x01, 0x00, 0x04, 0x0b, 0x08, 0x00, 0x09, 0x00, 0x00, 0x00
        /*0020*/ 	.byte	0x00, 0x00, 0x00, 0x00


//--------------------- .nv.info._Z12print_valuesv --------------------------
	.section	.nv.info._Z12print_valuesv,"",@"SHT_CUDA_INFO"
	.sectionflags	@""
	.align	4


	//----- nvinfo : EIATTR_CUDA_API_VERSION
	.align		4
        /*0000*/ 	.byte	0x04, 0x37
        /*0002*/ 	.short	(.L_8 - .L_7)
.L_7:
        /*0004*/ 	.word	0x00000082


	//----- nvinfo : EIATTR_SPARSE_MMA_MASK
	.align		4
.L_8:
        /*0008*/ 	.byte	0x03, 0x50
        /*000a*/ 	.short	0x0000


	//----- nvinfo : EIATTR_MAXREG_COUNT
	.align		4
        /*000c*/ 	.byte	0x03, 0x1b
        /*000e*/ 	.short	0x00ff


	//----- nvinfo : EIATTR_EXTERNS
	.align		4
        /*0010*/ 	.byte	0x04, 0x0f
        /*0012*/ 	.short	(.L_10 - .L_9)


	//   ....[0]....
	.align		4
.L_9:
        /*0014*/ 	.word	index@(vprintf)


	//----- nvinfo : EIATTR_MERCURY_ISA_VERSION
	.align		4
.L_10:
        /*0018*/ 	.byte	0x03, 0x5f
        /*001a*/ 	.short	0x0101


	//----- nvinfo : EIATTR_VRC_CTA_INIT_COUNT
	.align		4
        /*001c*/ 	.byte	0x02, 0x4a
	.zero		1
	.zero		1


	//----- nvinfo : EIATTR_SYSCALL_OFFSETS
	.align		4
        /*0020*/ 	.byte	0x04, 0x46
        /*0022*/ 	.short	(.L_12 - .L_11)


	//   ....[0]....
.L_11:
        /*0024*/ 	.word	0x00000110


	//----- nvinfo : EIATTR_EXIT_INSTR_OFFSETS
	.align		4
.L_12:
        /*0028*/ 	.byte	0x04, 0x1c
        /*002a*/ 	.short	(.L_14 - .L_13)


	//   ....[0]....
.L_13:
        /*002c*/ 	.word	0x00000120


	//----- nvinfo : EIATTR_SW_WAR
	.align		4
.L_14:
        /*0030*/ 	.byte	0x04, 0x36
        /*0032*/ 	.short	(.L_16 - .L_15)
.L_15:
        /*0034*/ 	.word	0x00000008
.L_16:


//--------------------- .nv.callgraph             --------------------------
	.section	.nv.callgraph,"",@"SHT_CUDA_CALLGRAPH"
	.align	4
	.sectionentsize	8
	.align		4
        /*0000*/ 	.word	0x00000000
	.align		4
        /*0004*/ 	.word	0xffffffff
	.align		4
        /*0008*/ 	.word	index@(_Z12print_valuesv)
	.align		4
        /*000c*/ 	.word	index@(vprintf)
	.align		4
        /*0010*/ 	.word	0x00000000
	.align		4
        /*0014*/ 	.word	0xfffffffe
	.align		4
        /*0018*/ 	.word	0x00000000
	.align		4
        /*001c*/ 	.word	0xfffffffd
	.align		4
        /*0020*/ 	.word	0x00000000
	.align		4
        /*0024*/ 	.word	0xfffffffc


//--------------------- .nv.constant4             --------------------------
	.section	.nv.constant4,"a",@progbits
	.align	8
	.align		8
.nv.constant4:
        /*0000*/ 	.dword	vprintf
	.align		8
        /*0008*/ 	.dword	$str


//--------------------- .text._Z12print_valuesv   --------------------------
	.section	.text._Z12print_valuesv,"ax",@progbits
	.align	128
        .global         _Z12print_valuesv
        .type           _Z12print_valuesv,@function
        .size           _Z12print_valuesv,(.L_x_2 - _Z12print_valuesv)
        .other          _Z12print_valuesv,@"STO_CUDA_ENTRY STV_DEFAULT"
_Z12print_valuesv:
.text._Z12print_valuesv:
[----:B------:R-:W0:Y:S01]  /*0000*/  LDC R1, c[0x0][0x37c] ;  /* 0x0000df00ff017b82 */ /* 0x000e220000000800 */
[----:B------:R-:W1:Y:S01]  /*0010*/  S2R R8, SR_CTAID.X ;  /* 0x0000000000087919 */ /* 0x000e620000002500 */
[----:B------:R-:W2:Y:S06]  /*0020*/  LDCU UR5, c[0x0][0x2fc] ;  /* 0x00005f80ff0577ac */ /* 0x000eac0008000800 */
[----:B------:R-:W1:Y:S01]  /*0030*/  LDC R9, c[0x0][0x360] ;  /* 0x0000d800ff097b82 */ /* 0x000e620000000800 */
[----:B0-----:R-:W-:Y:S01]  /*0040*/  VIADD R1, R1, 0xfffffff0 ;  /* 0xfffffff001017836 */ /* 0x001fe20000000000 */
[----:B------:R-:W1:Y:S01]  /*0050*/  S2R R10, SR_TID.X ;  /* 0x00000000000a7919 */ /* 0x000e620000002100 */
[----:B------:R-:W-:Y:S01]  /*0060*/  MOV R0, 0x0 ;  /* 0x0000000000007802 */ /* 0x000fe20000000f00 */
[----:B------:R-:W0:Y:S04]  /*0070*/  LDCU UR4, c[0x0][0x2f8] ;  /* 0x00005f00ff0477ac */ /* 0x000e280008000800 */
[----:B------:R-:W1:Y:S01]  /*0080*/  LDC R11, c[0x0][0x370] ;  /* 0x0000dc00ff0b7b82 */ /* 0x000e620000000800 */
[----:B------:R-:W3:Y:S07]  /*0090*/  LDCU.64 UR6, c[0x4][0x8] ;  /* 0x01000100ff0677ac */ /* 0x000eee0008000a00 */
[----:B------:R4:W5:Y:S01]  /*00a0*/  LDC.64 R2, c[0x4][R0] ;  /* 0x0100000000027b82 */ /* 0x0009620000000a00 */
[----:B0-----:R-:W-:Y:S01]  /*00b0*/  IADD3 R6, P0, PT, R1, UR4, RZ ;  /* 0x0000000401067c10 */ /* 0x001fe2000ff1e0ff */
[----:B---3--:R-:W-:Y:S01]  /*00c0*/  IMAD.U32 R4, RZ, RZ, UR6 ;  /* 0x00000006ff047e24 */ /* 0x008fe2000f8e00ff */
[----:B------:R-:W-:-:S03]  /*00d0*/  MOV R5, UR7 ;  /* 0x0000000700057c02 */ /* 0x000fc60008000f00 */
[----:B--2---:R-:W-:Y:S01]  /*00e0*/  IMAD.X R7, RZ, RZ, UR5, P0 ;  /* 0x00000005ff077e24 */ /* 0x004fe200080e06ff */
[----:B-1----:R4:W-:Y:S07]  /*00f0*/  STL.128 [R1], R8 ;  /* 0x0000000801007387 */ /* 0x0029ee0000100c00 */
[----:B------:R-:W-:-:S07]  /*0100*/  LEPC R20, `(.L_x_0) ;  /* 0x000000001014794e */ /* 0x000fce0000000000 */
[----:B----45:R-:W-:Y:S05]  /*0110*/  CALL.ABS.NOINC R2 ;  /* 0x0000000002007343 */ /* 0x030fea0003c00000 */
.L_x_0:
[----:B------:R-:W-:Y:S05]  /*0120*/  EXIT ;  /* 0x000000000000794d */ /* 0x000fea0003800000 */
.L_x_1:
[----:B------:R-:W-:-:S00]  /*0130*/  BRA `(.L_x_1) ;  /* 0xfffffffc00fc7947 */ /* 0x000fc0000383ffff */
[----:B------:R-:W-:-:S00]  /*0140*/  NOP ;  /* 0x0000000000007918 */ /* 0x000fc00000000000 */
        /* <DEDUP_REMOVED lines=11> */
.L_x_2:


//--------------------- .nv.global.init           --------------------------
	.section	.nv.global.init,"aw",@progbits
.nv.global.init:
	.type		$str,@object
	.size		$str,(.L_0 - $str)
$str:
        /*0000*/ 	.byte	0x42, 0x6c, 0x6f, 0x63, 0x6b, 0x20, 0x49, 0x64, 0x78, 0x3a, 0x20, 0x25, 0x64, 0x2c, 0x20, 0x42
        /*0010*/ 	.byte	0x6c, 0x6f, 0x63, 0x6b, 0x44, 0x69, 0x6d, 0x3a, 0x20, 0x25, 0x64, 0x2c, 0x20, 0x54, 0x68, 0x72
        /*0020*/ 	.byte	0x65, 0x61, 0x64, 0x20, 0x49, 0x64, 0x78, 0x3a, 0x20, 0x25, 0x64, 0x2c, 0x20, 0x47, 0x72, 0x69
        /*0030*/ 	.byte	0x64, 0x44, 0x69, 0x6d, 0x20, 0x3a, 0x20, 0x25, 0x64, 0x0a, 0x00
.L_0:


//--------------------- .nv.shared.reserved.0     --------------------------
	.section	.nv.shared.reserved.0,"aw",@nobits
	.weak		__nv_reservedSMEM_offset_0_alias
	.size		__nv_reservedSMEM_offset_0_alias, 0, 64
	.other		__nv_reservedSMEM_offset_0_alias,@"STO_CUDA_RESERVED_SHARED STV_DEFAULT"
__nv_reservedSMEM_offset_0_alias:
	.zero		0
	.zero		64


//--------------------- .nv.constant0._Z12print_valuesv --------------------------
	.section	.nv.constant0._Z12print_valuesv,"a",@progbits
	.sectionflags	@""
	.align	4
.nv.constant0._Z12print_valuesv:
	.zero		896


//--------------------- SYMBOLS --------------------------

	.type		.nv.reservedSmem.offset0,@object
	.size		.nv.reservedSmem.offset0,0x4
	.type		vprintf,@function
